	.headerflags	@"EF_CUDA_TEXMODE_UNIFIED EF_CUDA_64BIT_ADDRESS EF_CUDA_ACCELERATORS EF_CUDA_SM90 EF_CUDA_VIRTUAL_SM(EF_CUDA_SM90)"
	.elftype	@"ET_EXEC"


//--------------------- .nv.info                  --------------------------
	.section	.nv.info,"",@"SHT_CUDA_INFO"
	.align	4


	//----- nvinfo : EIATTR_REGCOUNT
	.align		4
        /*0000*/ 	.byte	0x04, 0x2f
        /*0002*/ 	.short	(.L_3 - .L_2)
	.align		4
.L_2:
        /*0004*/ 	.word	index@(triton_per_fused__native_batch_norm_legit_no_training_mean_relu_11)
        /*0008*/ 	.word	0x00000020


	//----- nvinfo : EIATTR_MIN_STACK_SIZE
	.align		4
.L_3:
        /*000c*/ 	.byte	0x04, 0x12
        /*000e*/ 	.short	(.L_5 - .L_4)
	.align		4
.L_4:
        /*0010*/ 	.word	index@(triton_per_fused__native_batch_norm_legit_no_training_mean_relu_11)
        /*0014*/ 	.word	0x00000000


	//----- nvinfo : EIATTR_FRAME_SIZE
	.align		4
.L_5:
        /*0018*/ 	.byte	0x04, 0x11
        /*001a*/ 	.short	(.L_7 - .L_6)
	.align		4
.L_6:
        /*001c*/ 	.word	index@(triton_per_fused__native_batch_norm_legit_no_training_mean_relu_11)
        /*0020*/ 	.word	0x00000000


	//----- nvinfo : EIATTR_MIN_STACK_SIZE
	.align		4
.L_7:
        /*0024*/ 	.byte	0x04, 0x12
        /*0026*/ 	.short	(.L_9 - .L_8)
	.align		4
.L_8:
        /*0028*/ 	.word	index@(triton_per_fused__native_batch_norm_legit_no_training_mean_relu_11)
        /*002c*/ 	.word	0x00000000
.L_9:


//--------------------- .nv.info.triton_per_fused__native_batch_norm_legit_no_training_mean_relu_11 --------------------------
	.section	.nv.info.triton_per_fused__native_batch_norm_legit_no_training_mean_relu_11,"",@"SHT_CUDA_INFO"
	.sectionflags	@""
	.align	4


	//----- nvinfo : EIATTR_CUDA_API_VERSION
	.align		4
        /*0000*/ 	.byte	0x04, 0x37
        /*0002*/ 	.short	(.L_11 - .L_10)
.L_10:
        /*0004*/ 	.word	0x0000007c


	//----- nvinfo : EIATTR_KPARAM_INFO
	.align		4
.L_11:
        /*0008*/ 	.byte	0x04, 0x17
        /*000a*/ 	.short	(.L_13 - .L_12)
.L_12:
        /*000c*/ 	.word	0x00000000
        /*0010*/ 	.short	0x0007
        /*0012*/ 	.short	0x0034
        /*0014*/ 	.byte	0x00, 0xf0, 0x11, 0x00


	//----- nvinfo : EIATTR_KPARAM_INFO
	.align		4
.L_13:
        /*0018*/ 	.byte	0x04, 0x17
        /*001a*/ 	.short	(.L_15 - .L_14)
.L_14:
        /*001c*/ 	.word	0x00000000
        /*0020*/ 	.short	0x0006
        /*0022*/ 	.short	0x0030
        /*0024*/ 	.byte	0x00, 0xf0, 0x11, 0x00


	//----- nvinfo : EIATTR_KPARAM_INFO
	.align		4
.L_15:
        /*0028*/ 	.byte	0x04, 0x17
        /*002a*/ 	.short	(.L_17 - .L_16)
.L_16:
        /*002c*/ 	.word	0x00000000
        /*0030*/ 	.short	0x0005
        /*0032*/ 	.short	0x0028
        /*0034*/ 	.byte	0x00, 0xf4, 0x21, 0x00


	//----- nvinfo : EIATTR_KPARAM_INFO
	.align		4
.L_17:
        /*0038*/ 	.byte	0x04, 0x17
        /*003a*/ 	.short	(.L_19 - .L_18)
.L_18:
        /*003c*/ 	.word	0x00000000
        /*0040*/ 	.short	0x0004
        /*0042*/ 	.short	0x0020
        /*0044*/ 	.byte	0x00, 0xf4, 0x21, 0x00


	//----- nvinfo : EIATTR_KPARAM_INFO
	.align		4
.L_19:
        /*0048*/ 	.byte	0x04, 0x17
        /*004a*/ 	.short	(.L_21 - .L_20)
.L_20:
        /*004c*/ 	.word	0x00000000
        /*0050*/ 	.short	0x0003
        /*0052*/ 	.short	0x0018
        /*0054*/ 	.byte	0x00, 0xf4, 0x21, 0x00


	//----- nvinfo : EIATTR_KPARAM_INFO
	.align		4
.L_21:
        /*0058*/ 	.byte	0x04, 0x17
        /*005a*/ 	.short	(.L_23 - .L_22)
.L_22:
        /*005c*/ 	.word	0x00000000
        /*0060*/ 	.short	0x0002
        /*0062*/ 	.short	0x0010
        /*0064*/ 	.byte	0x00, 0xf4, 0x21, 0x00


	//----- nvinfo : EIATTR_KPARAM_INFO
	.align		4
.L_23:
        /*0068*/ 	.byte	0x04, 0x17
        /*006a*/ 	.short	(.L_25 - .L_24)
.L_24:
        /*006c*/ 	.word	0x00000000
        /*0070*/ 	.short	0x0001
        /*0072*/ 	.short	0x0008
        /*0074*/ 	.byte	0x00, 0xf4, 0x21, 0x00


	//----- nvinfo : EIATTR_KPARAM_INFO
	.align		4
.L_25:
        /*0078*/ 	.byte	0x04, 0x17
        /*007a*/ 	.short	(.L_27 - .L_26)
.L_26:
        /*007c*/ 	.word	0x00000000
        /*0080*/ 	.short	0x0000
        /*0082*/ 	.short	0x0000
        /*0084*/ 	.byte	0x00, 0xf4, 0x21, 0x00


	//----- nvinfo : EIATTR_SPARSE_MMA_MASK
	.align		4
.L_27:
        /*0088*/ 	.byte	0x03, 0x50
        /*008a*/ 	.short	0x0000


	//----- nvinfo : EIATTR_MAXREG_COUNT
	.align		4
        /*008c*/ 	.byte	0x03, 0x1b
        /*008e*/ 	.short	0x00ff


	//----- nvinfo : EIATTR_COOP_GROUP_MASK_REGIDS
	.align		4
        /*0090*/ 	.byte	0x04, 0x29
        /*0092*/ 	.short	(.L_29 - .L_28)


	//   ....[0]....
.L_28:
        /*0094*/ 	.word	0xffffffff


	//   ....[1]....
        /*0098*/ 	.word	0xffffffff


	//   ....[2]....
        /*009c*/ 	.word	0xffffffff


	//   ....[3]....
        /*00a0*/ 	.word	0xffffffff


	//   ....[4]....
        /*00a4*/ 	.word	0xffffffff


	//   ....[5]....
        /*00a8*/ 	.word	0xffffffff


	//   ....[6]....
        /*00ac*/ 	.word	0xffffffff


	//   ....[7]....
        /*00b0*/ 	.word	0xffffffff


	//   ....[8]....
        /*00b4*/ 	.word	0xffffffff


	//   ....[9]....
        /*00b8*/ 	.word	0xffffffff


	//   ....[10]....
        /*00bc*/ 	.word	0xffffffff


	//----- nvinfo : EIATTR_COOP_GROUP_INSTR_OFFSETS
	.align		4
.L_29:
        /*00c0*/ 	.byte	0x04, 0x28
        /*00c2*/ 	.short	(.L_31 - .L_30)


	//   ....[0]....
.L_30:
        /*00c4*/ 	.word	0x00000940


	//   ....[1]....
        /*00c8*/ 	.word	0x00000950


	//   ....[2]....
        /*00cc*/ 	.word	0x00000960


	//   ....[3]....
        /*00d0*/ 	.word	0x00000970


	//   ....[4]....
        /*00d4*/ 	.word	0x000009c0


	//   ....[5]....
        /*00d8*/ 	.word	0x000009d0


	//   ....[6]....
        /*00dc*/ 	.word	0x000009e0


	//   ....[7]....
        /*00e0*/ 	.word	0x000009f0


	//   ....[8]....
        /*00e4*/ 	.word	0x00000b20


	//   ....[9]....
        /*00e8*/ 	.word	0x00000b40


	//   ....[10]....
        /*00ec*/ 	.word	0x00000b70


	//----- nvinfo : EIATTR_EXIT_INSTR_OFFSETS
	.align		4
.L_31:
        /*00f0*/ 	.byte	0x04, 0x1c
        /*00f2*/ 	.short	(.L_33 - .L_32)


	//   ....[0]....
.L_32:
        /*00f4*/ 	.word	0x00000cf0


	//   ....[1]....
        /*00f8*/ 	.word	0x00000d20


	//----- nvinfo : EIATTR_REQNTID
	.align		4
.L_33:
        /*00fc*/ 	.byte	0x04, 0x10
        /*00fe*/ 	.short	(.L_35 - .L_34)
.L_34:
        /*0100*/ 	.word	0x00000100
        /*0104*/ 	.word	0x00000001
        /*0108*/ 	.word	0x00000001


	//----- nvinfo : EIATTR_CBANK_PARAM_SIZE
	.align		4
.L_35:
        /*010c*/ 	.byte	0x03, 0x19
        /*010e*/ 	.short	0x0038


	//----- nvinfo : EIATTR_PARAM_CBANK
	.align		4
        /*0110*/ 	.byte	0x04, 0x0a
        /*0112*/ 	.short	(.L_37 - .L_36)
	.align		4
.L_36:
        /*0114*/ 	.word	index@(.nv.constant0.triton_per_fused__native_batch_norm_legit_no_training_mean_relu_11)
        /*0118*/ 	.short	0x0210
        /*011a*/ 	.short	0x0038


	//----- nvinfo : EIATTR_SW_WAR
	.align		4
.L_37:
        /*011c*/ 	.byte	0x04, 0x36
        /*011e*/ 	.short	(.L_39 - .L_38)
.L_38:
        /*0120*/ 	.word	0x00000008
.L_39:


//--------------------- .nv.callgraph             --------------------------
	.section	.nv.callgraph,"",@"SHT_CUDA_CALLGRAPH"
	.align	4
	.sectionentsize	8
	.align		4
        /*0000*/ 	.word	0x00000000
	.align		4
        /*0004*/ 	.word	0xffffffff
	.align		4
        /*0008*/ 	.word	0x00000000
	.align		4
        /*000c*/ 	.word	0xfffffffe
	.align		4
        /*0010*/ 	.word	0x00000000
	.align		4
        /*0014*/ 	.word	0xfffffffd
	.align		4
        /*0018*/ 	.word	0x00000000
	.align		4
        /*001c*/ 	.word	0xfffffffc


//--------------------- .nv.constant4             --------------------------
	.section	.nv.constant4,"a",@progbits
	.align	8
	.align		8
.nv.constant4:
        /*0000*/ 	.dword	_$_str
	.align		8
        /*0008*/ 	.dword	_$_str_$_2


//--------------------- .text.triton_per_fused__native_batch_norm_legit_no_training_mean_relu_11 --------------------------
	.section	.text.triton_per_fused__native_batch_norm_legit_no_training_mean_relu_11,"ax",@progbits
	.sectionflags	@"SHF_BARRIERS=1"
	.align	128
        .global         triton_per_fused__native_batch_norm_legit_no_training_mean_relu_11
        .type           triton_per_fused__native_batch_norm_legit_no_training_mean_relu_11,@function
        .size           triton_per_fused__native_batch_norm_legit_no_training_mean_relu_11,(.L_x_1 - triton_per_fused__native_batch_norm_legit_no_training_mean_relu_11)
        .other          triton_per_fused__native_batch_norm_legit_no_training_mean_relu_11,@"STO_CUDA_ENTRY STV_DEFAULT"
triton_per_fused__native_batch_norm_legit_no_training_mean_relu_11:
.text.triton_per_fused__native_batch_norm_legit_no_training_mean_relu_11:
[----:B------:R-:W0:Y:S02]  /*0000*/  LDC R1, c[0x0][0x28] ;  /* 0x00000a00ff017b82 */ /* 0x000e240000000800 */
[----:B------:R-:W1:Y:S01]  /*0010*/  S2R R0, SR_CTAID.X ;  /* 0x0000000000007919 */ /* 0x000e620000002500 */
[----:B------:R-:W2:Y:S01]  /*0020*/  LDC.64 R14, c[0x0][0x228] ;  /* 0x00008a00ff0e7b82 */ /* 0x000ea20000000a00 */
[----:B------:R-:W-:Y:S01]  /*0030*/  CS2R R6, SRZ ;  /* 0x0000000000067805 */ /* 0x000fe2000001ff00 */
[----:B------:R-:W-:Y:S01]  /*0040*/  ULDC.64 UR6, c[0x0][0x208] ;  /* 0x0000820000067ab9 */ /* 0x000fe20000000a00 */
[----:B------:R-:W3:Y:S05]  /*0050*/  S2R R21, SR_TID.X ;  /* 0x0000000000157919 */ /* 0x000eea0000002100 */
[----:B------:R-:W4:Y:S08]  /*0060*/  LDC.64 R12, c[0x0][0x218] ;  /* 0x00008600ff0c7b82 */ /* 0x000f300000000a00 */
[----:B------:R-:W5:Y:S01]  /*0070*/  LDC.64 R22, c[0x0][0x220] ;  /* 0x00008800ff167b82 */ /* 0x000f620000000a00 */
[----:B-1----:R-:W-:-:S02]  /*0080*/  IMAD.SHL.U32 R0, R0, 0x20, RZ ;  /* 0x0000002000007824 */ /* 0x002fc400078e00ff */
[----:B---3--:R-:W-:-:S05]  /*0090*/  IMAD.SHL.U32 R3, R21, 0x4, RZ ;  /* 0x0000000415037824 */ /* 0x008fca00078e00ff */
[----:B------:R-:W-:-:S04]  /*00a0*/  LOP3.LUT R20, R0, 0x1c, R3, 0xf8, !PT ;  /* 0x0000001c00147812 */ /* 0x000fc800078ef803 */
[----:B------:R-:W-:Y:S02]  /*00b0*/  SHF.R.S32.HI R5, RZ, 0x1f, R20 ;  /* 0x0000001fff057819 */ /* 0x000fe40000011414 */
[----:B------:R-:W-:Y:S02]  /*00c0*/  ISETP.GE.AND P0, PT, R20, 0x200, PT ;  /* 0x000002001400780c */ /* 0x000fe40003f06270 */
[----:B------:R-:W-:-:S04]  /*00d0*/  LEA.HI R8, R5, R20, RZ, 0x7 ;  /* 0x0000001405087211 */ /* 0x000fc800078f38ff */
[----:B------:R-:W-:-:S04]  /*00e0*/  LOP3.LUT R5, R8, 0xffffff80, RZ, 0xc0, !PT ;  /* 0xffffff8008057812 */ /* 0x000fc800078ec0ff */
[----:B------:R-:W-:Y:S02]  /*00f0*/  IADD3 R20, R20, -R5, RZ ;  /* 0x8000000514147210 */ /* 0x000fe40007ffe0ff */
[----:B------:R-:W-:-:S03]  /*0100*/  CS2R R4, SRZ ;  /* 0x0000000000047805 */ /* 0x000fc6000001ff00 */
[----:B--2---:R-:W-:-:S05]  /*0110*/  IMAD.WIDE R14, R20, 0x4, R14 ;  /* 0x00000004140e7825 */ /* 0x004fca00078e020e */
[----:B------:R1:W2:Y:S01]  /*0120*/  @!P0 LDG.E.EL.128 R4, desc[UR6][R14.64] ;  /* 0x000000060e048981 */ /* 0x0002a2000c2e1d00 */
[----:B------:R-:W-:Y:S01]  /*0130*/  IMAD.SHL.U32 R9, R21, 0x10, RZ ;  /* 0x0000001015097824 */ /* 0x000fe200078e00ff */
[----:B------:R-:W-:Y:S01]  /*0140*/  CS2R R10, SRZ ;  /* 0x00000000000a7805 */ /* 0x000fe2000001ff00 */
[----:B------:R-:W-:-:S03]  /*0150*/  IMAD.SHL.U32 R8, R8, 0x40, RZ ;  /* 0x0000004008087824 */ /* 0x000fc600078e00ff */
[----:B------:R-:W-:Y:S02]  /*0160*/  LOP3.LUT R9, R9, 0xf80, RZ, 0xc0, !PT ;  /* 0x00000f8009097812 */ /* 0x000fe400078ec0ff */
[----:B------:R-:W-:-:S04]  /*0170*/  LOP3.LUT R8, R8, 0xffffe000, RZ, 0xc0, !PT ;  /* 0xffffe00008087812 */ /* 0x000fc800078ec0ff */
[----:B------:R-:W-:Y:S02]  /*0180*/  IADD3 R17, R9, R8, R20 ;  /* 0x0000000809117210 */ /* 0x000fe40007ffe014 */
[----:B------:R-:W-:Y:S02]  /*0190*/  CS2R R8, SRZ ;  /* 0x0000000000087805 */ /* 0x000fe4000001ff00 */
[----:B------:R-:W-:Y:S01]  /*01a0*/  IADD3 R29, R17, 0x1000, RZ ;  /* 0x00001000111d7810 */ /* 0x000fe20007ffe0ff */
[----:B----4-:R-:W-:Y:S01]  /*01b0*/  IMAD.WIDE R24, R17, 0x4, R12 ;  /* 0x0000000411187825 */ /* 0x010fe200078e020c */
[----:B-1----:R-:W-:-:S03]  /*01c0*/  CS2R R14, SRZ ;  /* 0x00000000000e7805 */ /* 0x002fc6000001ff00 */
[----:B------:R-:W-:Y:S01]  /*01d0*/  IMAD.WIDE R28, R29, 0x4, R12 ;  /* 0x000000041d1c7825 */ /* 0x000fe200078e020c */
[----:B------:R-:W-:Y:S01]  /*01e0*/  CS2R R12, SRZ ;  /* 0x00000000000c7805 */ /* 0x000fe2000001ff00 */
[----:B------:R1:W3:Y:S01]  /*01f0*/  @!P0 LDG.E.128 R8, desc[UR6][R24.64] ;  /* 0x0000000618088981 */ /* 0x0002e2000c1e1d00 */
[----:B------:R-:W-:Y:S02]  /*0200*/  CS2R R16, SRZ ;  /* 0x0000000000107805 */ /* 0x000fe4000001ff00 */
[----:B------:R-:W-:Y:S01]  /*0210*/  CS2R R18, SRZ ;  /* 0x0000000000127805 */ /* 0x000fe2000001ff00 */
[----:B-----5:R-:W-:Y:S01]  /*0220*/  IMAD.WIDE R22, R20, 0x4, R22 ;  /* 0x0000000414167825 */ /* 0x020fe200078e0216 */
[----:B------:R-:W4:Y:S04]  /*0230*/  @!P0 LDG.E.128 R12, desc[UR6][R28.64] ;  /* 0x000000061c0c8981 */ /* 0x000f28000c1e1d00 */
[----:B------:R5:W4:Y:S01]  /*0240*/  @!P0 LDG.E.EL.128 R16, desc[UR6][R22.64] ;  /* 0x0000000616108981 */ /* 0x000b22000c2e1d00 */
[----:B--2---:R-:W-:Y:S01]  /*0250*/  FADD R26, R4, 9.9999997473787516356e-06 ;  /* 0x3727c5ac041a7421 */ /* 0x004fe20000000000 */
[----:B-1----:R-:W-:Y:S01]  /*0260*/  FADD R24, R5, 9.9999997473787516356e-06 ;  /* 0x3727c5ac05187421 */ /* 0x002fe20000000000 */
[----:B------:R-:W-:Y:S01]  /*0270*/  FADD R6, R6, 9.9999997473787516356e-06 ;  /* 0x3727c5ac06067421 */ /* 0x000fe20000000000 */
[----:B------:R-:W-:Y:S01]  /*0280*/  FADD R7, R7, 9.9999997473787516356e-06 ;  /* 0x3727c5ac07077421 */ /* 0x000fe20000000000 */
[----:B------:R-:W-:Y:S01]  /*0290*/  IMAD.MOV.U32 R5, RZ, RZ, 0x3e800000 ;  /* 0x3e800000ff057424 */ /* 0x000fe200078e00ff */
[----:B-----5:R-:W1:Y:S08]  /*02a0*/  MUFU.SQRT R22, R24 ;  /* 0x0000001800167308 */ /* 0x020e700000002000 */
[----:B------:R-:W2:Y:S01]  /*02b0*/  MUFU.SQRT R26, R26 ;  /* 0x0000001a001a7308 */ /* 0x000ea20000002000 */
[----:B-1----:R-:W-:-:S07]  /*02c0*/  FSETP.GT.AND P2, PT, R22, 8.50705917302346158658e+37, PT ;  /* 0x7e8000001600780b */ /* 0x002fce0003f44000 */
[----:B------:R1:W5:Y:S01]  /*02d0*/  MUFU.SQRT R25, R6 ;  /* 0x0000000600197308 */ /* 0x0003620000002000 */
[----:B------:R-:W-:Y:S02]  /*02e0*/  FSETP.GEU.AND P3, PT, R22, 1.175494350822287508e-38, PT ;  /* 0x008000001600780b */ /* 0x000fe40003f6e000 */
[----:B---3--:R-:W-:Y:S02]  /*02f0*/  SEL R27, R8, RZ, !P0 ;  /* 0x000000ff081b7207 */ /* 0x008fe40004000000 */
[----:B------:R-:W-:Y:S02]  /*0300*/  SEL R8, R9, RZ, !P0 ;  /* 0x000000ff09087207 */ /* 0x000fe40004000000 */
[C---:B--2---:R-:W-:Y:S01]  /*0310*/  FSETP.GT.AND P6, PT, R26.reuse, 8.50705917302346158658e+37, PT ;  /* 0x7e8000001a00780b */ /* 0x044fe20003fc4000 */
[----:B------:R-:W2:Y:S01]  /*0320*/  MUFU.SQRT R4, R7 ;  /* 0x0000000700047308 */ /* 0x000ea20000002000 */
[----:B------:R-:W-:Y:S02]  /*0330*/  FSETP.GEU.AND P1, PT, R26, 1.175494350822287508e-38, PT ;  /* 0x008000001a00780b */ /* 0x000fe40003f2e000 */
[----:B-1----:R-:W-:Y:S01]  /*0340*/  FSEL R6, R5, 1, P6 ;  /* 0x3f80000005067808 */ /* 0x002fe20003000000 */
[----:B------:R-:W-:Y:S01]  /*0350*/  @P2 FMUL R22, R22, 0.25 ;  /* 0x3e80000016162820 */ /* 0x000fe20000400000 */
[----:B------:R-:W-:-:S02]  /*0360*/  SEL R23, R10, RZ, !P0 ;  /* 0x000000ff0a177207 */ /* 0x000fc40004000000 */
[C---:B-----5:R-:W-:Y:S01]  /*0370*/  FSETP.GT.AND P4, PT, R25.reuse, 8.50705917302346158658e+37, PT ;  /* 0x7e8000001900780b */ /* 0x060fe20003f84000 */
[----:B------:R-:W-:Y:S01]  /*0380*/  @!P3 FMUL R22, R22, 16777216 ;  /* 0x4b8000001616b820 */ /* 0x000fe20000400000 */
[----:B------:R-:W-:Y:S02]  /*0390*/  FSETP.GEU.AND P5, PT, R25, 1.175494350822287508e-38, PT ;  /* 0x008000001900780b */ /* 0x000fe40003fae000 */
[----:B------:R-:W-:Y:S01]  /*03a0*/  SEL R24, R11, RZ, !P0 ;  /* 0x000000ff0b187207 */ /* 0x000fe20004000000 */
[----:B------:R-:W-:Y:S01]  /*03b0*/  @P6 FMUL R26, R26, 0.25 ;  /* 0x3e8000001a1a6820 */ /* 0x000fe20000400000 */
[----:B----4-:R-:W-:Y:S01]  /*03c0*/  SEL R9, R12, RZ, !P0 ;  /* 0x000000ff0c097207 */ /* 0x010fe20004000000 */
[----:B------:R-:W-:Y:S01]  /*03d0*/  @!P1 FMUL R6, R6, 16777216 ;  /* 0x4b80000006069820 */ /* 0x000fe20000400000 */
[----:B--2---:R-:W-:Y:S01]  /*03e0*/  FSETP.GT.AND P6, PT, R4, 8.50705917302346158658e+37, PT ;  /* 0x7e8000000400780b */ /* 0x004fe20003fc4000 */
[----:B------:R-:W-:Y:S01]  /*03f0*/  @!P1 FMUL R26, R26, 16777216 ;  /* 0x4b8000001a1a9820 */ /* 0x000fe20000400000 */
[----:B------:R-:W-:Y:S01]  /*0400*/  FSETP.GEU.AND P1, PT, R4, 1.175494350822287508e-38, PT ;  /* 0x008000000400780b */ /* 0x000fe20003f2e000 */
[----:B------:R-:W-:Y:S01]  /*0410*/  FADD R12, R27, -R16 ;  /* 0x800000101b0c7221 */ /* 0x000fe20000000000 */
[----:B------:R-:W-:Y:S01]  /*0420*/  SEL R10, R13, RZ, !P0 ;  /* 0x000000ff0d0a7207 */ /* 0x000fe20004000000 */
[----:B------:R-:W-:Y:S01]  /*0430*/  @P4 FMUL R25, R25, 0.25 ;  /* 0x3e80000019194820 */ /* 0x000fe20000400000 */
[----:B------:R-:W-:Y:S01]  /*0440*/  SEL R11, R14, RZ, !P0 ;  /* 0x000000ff0e0b7207 */ /* 0x000fe20004000000 */
[--C-:B------:R-:W-:Y:S01]  /*0450*/  FADD R13, R8, -R17.reuse ;  /* 0x80000011080d7221 */ /* 0x100fe20000000000 */
[----:B------:R-:W-:Y:S01]  /*0460*/  FADD R14, R23, -R18 ;  /* 0x80000012170e7221 */ /* 0x000fe20000000000 */
[----:B------:R-:W-:Y:S01]  /*0470*/  FADD R16, R9, -R16 ;  /* 0x8000001009107221 */ /* 0x000fe20000000000 */
[----:B------:R-:W-:Y:S01]  /*0480*/  FADD R17, R10, -R17 ;  /* 0x800000110a117221 */ /* 0x000fe20000000000 */
[----:B------:R-:W-:Y:S01]  /*0490*/  FADD R18, R11, -R18 ;  /* 0x800000120b127221 */ /* 0x000fe20000000000 */
[----:B------:R-:W1:Y:S01]  /*04a0*/  LDC.64 R8, c[0x0][0x230] ;  /* 0x00008c00ff087b82 */ /* 0x000e620000000a00 */
[----:B------:R-:W-:Y:S01]  /*04b0*/  @P6 FMUL R4, R4, 0.25 ;  /* 0x3e80000004046820 */ /* 0x000fe20000400000 */
[----:B------:R-:W-:Y:S01]  /*04c0*/  @!P5 FMUL R25, R25, 16777216 ;  /* 0x4b8000001919d820 */ /* 0x000fe20000400000 */
[----:B------:R2:W3:Y:S01]  /*04d0*/  MUFU.RCP R7, R26 ;  /* 0x0000001a00077308 */ /* 0x0004e20000001000 */
[----:B------:R-:W-:Y:S01]  /*04e0*/  FSEL R27, R5, 1, P2 ;  /* 0x3f800000051b7808 */ /* 0x000fe20001000000 */
[----:B------:R-:W-:-:S03]  /*04f0*/  @!P1 FMUL R4, R4, 16777216 ;  /* 0x4b80000004049820 */ /* 0x000fc60000400000 */
[----:B------:R-:W4:Y:S01]  /*0500*/  LDC.64 R10, c[0x0][0x238] ;  /* 0x00008e00ff0a7b82 */ /* 0x000f220000000a00 */
[----:B------:R-:W-:Y:S02]  /*0510*/  @!P3 FMUL R27, R27, 16777216 ;  /* 0x4b8000001b1bb820 */ /* 0x000fe40000400000 */
[----:B------:R-:W5:Y:S01]  /*0520*/  MUFU.RCP R22, R22 ;  /* 0x0000001600167308 */ /* 0x000f620000001000 */
[----:B--2---:R-:W-:Y:S01]  /*0530*/  SEL R26, R15, RZ, !P0 ;  /* 0x000000ff0f1a7207 */ /* 0x004fe20004000000 */
[----:B------:R-:W-:-:S04]  /*0540*/  FADD R15, R24, -R19 ;  /* 0x80000013180f7221 */ /* 0x000fc80000000000 */
[----:B------:R-:W-:Y:S01]  /*0550*/  FADD R19, R26, -R19 ;  /* 0x800000131a137221 */ /* 0x000fe20000000000 */
[C---:B------:R-:W-:Y:S01]  /*0560*/  FSEL R26, R5.reuse, 1, P4 ;  /* 0x3f800000051a7808 */ /* 0x040fe20002000000 */
[----:B------:R-:W2:Y:S01]  /*0570*/  MUFU.RCP R25, R25 ;  /* 0x0000001900197308 */ /* 0x000ea20000001000 */
[----:B------:R-:W-:Y:S01]  /*0580*/  FSEL R5, R5, 1, P6 ;  /* 0x3f80000005057808 */ /* 0x000fe20003000000 */
[----:B---3--:R-:W-:Y:S01]  /*0590*/  FMUL R23, R7, R6 ;  /* 0x0000000607177220 */ /* 0x008fe20000400000 */
[----:B------:R-:W-:Y:S01]  /*05a0*/  CS2R R6, SRZ ;  /* 0x0000000000067805 */ /* 0x000fe2000001ff00 */
[----:B------:R-:W-:Y:S01]  /*05b0*/  @!P5 FMUL R26, R26, 16777216 ;  /* 0x4b8000001a1ad820 */ /* 0x000fe20000400000 */
[----:B-1----:R-:W-:-:S04]  /*05c0*/  IMAD.WIDE R28, R20, 0x4, R8 ;  /* 0x00000004141c7825 */ /* 0x002fc800078e0208 */
[----:B------:R-:W-:Y:S01]  /*05d0*/  @!P1 FMUL R5, R5, 16777216 ;  /* 0x4b80000005059820 */ /* 0x000fe20000400000 */
[----:B-----5:R-:W-:Y:S01]  /*05e0*/  FMUL R24, R22, R27 ;  /* 0x0000001b16187220 */ /* 0x020fe20000400000 */
[----:B------:R-:W1:Y:S01]  /*05f0*/  MUFU.RCP R4, R4 ;  /* 0x0000000400047308 */ /* 0x000e620000001000 */
[----:B------:R-:W-:Y:S01]  /*0600*/  CS2R R8, SRZ ;  /* 0x0000000000087805 */ /* 0x000fe2000001ff00 */
[----:B--2---:R-:W-:Y:S01]  /*0610*/  FMUL R25, R25, R26 ;  /* 0x0000001a19197220 */ /* 0x004fe20000400000 */
[----:B----4-:R-:W-:Y:S01]  /*0620*/  IMAD.WIDE R26, R20, 0x4, R10 ;  /* 0x00000004141a7825 */ /* 0x010fe200078e020a */
[----:B------:R-:W-:-:S03]  /*0630*/  CS2R R10, SRZ ;  /* 0x00000000000a7805 */ /* 0x000fc6000001ff00 */
[----:B-1----:R-:W-:Y:S01]  /*0640*/  FMUL R22, R4, R5 ;  /* 0x0000000504167220 */ /* 0x002fe20000400000 */
[----:B------:R-:W-:Y:S02]  /*0650*/  CS2R R4, SRZ ;  /* 0x0000000000047805 */ /* 0x000fe4000001ff00 */
[----:B------:R-:W2:Y:S04]  /*0660*/  @!P0 LDG.E.EL.128 R8, desc[UR6][R26.64] ;  /* 0x000000061a088981 */ /* 0x000ea8000c2e1d00 */
[----:B------:R-:W2:Y:S01]  /*0670*/  @!P0 LDG.E.EL.128 R4, desc[UR6][R28.64] ;  /* 0x000000061c048981 */ /* 0x000ea2000c2e1d00 */
[C---:B------:R-:W-:Y:S01]  /*0680*/  FMUL R20, R22.reuse, R19 ;  /* 0x0000001316147220 */ /* 0x040fe20000400000 */
[----:B------:R-:W-:Y:S01]  /*0690*/  FMUL R22, R22, R15 ;  /* 0x0000000f16167220 */ /* 0x000fe20000400000 */
[C---:B------:R-:W-:Y:S01]  /*06a0*/  FMUL R15, R23.reuse, R16 ;  /* 0x00000010170f7220 */ /* 0x040fe20000400000 */
[----:B------:R-:W-:Y:S01]  /*06b0*/  FMUL R23, R23, R12 ;  /* 0x0000000c17177220 */ /* 0x000fe20000400000 */
[C---:B------:R-:W-:Y:S01]  /*06c0*/  FMUL R12, R24.reuse, R17 ;  /* 0x00000011180c7220 */ /* 0x040fe20000400000 */
[----:B------:R-:W-:Y:S01]  /*06d0*/  FMUL R24, R24, R13 ;  /* 0x0000000d18187220 */ /* 0x000fe20000400000 */
[C---:B------:R-:W-:Y:S01]  /*06e0*/  FMUL R13, R25.reuse, R18 ;  /* 0x00000012190d7220 */ /* 0x040fe20000400000 */
[----:B------:R-:W-:Y:S01]  /*06f0*/  FMUL R25, R25, R14 ;  /* 0x0000000e19197220 */ /* 0x000fe20000400000 */
[----:B------:R-:W1:Y:S01]  /*0700*/  S2UR UR5, SR_CgaCtaId ;  /* 0x00000000000579c3 */ /* 0x000e620000008800 */
[----:B------:R-:W-:Y:S01]  /*0710*/  LOP3.LUT R3, R3, 0x1c, RZ, 0xc0, !PT ;  /* 0x0000001c03037812 */ /* 0x000fe200078ec0ff */
[----:B------:R-:W-:-:S02]  /*0720*/  UMOV UR4, 0x400 ;  /* 0x0000040000047882 */ /* 0x000fc40000000000 */
[----:B-1----:R-:W-:Y:S01]  /*0730*/  UPRMT UR4, UR5, 0x654, UR4 ;  /* 0x0000065405047896 */ /* 0x002fe20008000004 */
[-CC-:B--2---:R-:W-:Y:S01]  /*0740*/  FFMA R23, R23, R4.reuse, R8.reuse ;  /* 0x0000000417177223 */ /* 0x184fe20000000008 */
[----:B------:R-:W-:Y:S01]  /*0750*/  FFMA R15, R15, R4, R8 ;  /* 0x000000040f0f7223 */ /* 0x000fe20000000008 */
[-CC-:B------:R-:W-:Y:S01]  /*0760*/  FFMA R24, R24, R5.reuse, R9.reuse ;  /* 0x0000000518187223 */ /* 0x180fe20000000009 */
[----:B------:R-:W-:Y:S01]  /*0770*/  FFMA R12, R12, R5, R9 ;  /* 0x000000050c0c7223 */ /* 0x000fe20000000009 */
[-CC-:B------:R-:W-:Y:S01]  /*0780*/  FFMA R25, R25, R6.reuse, R10.reuse ;  /* 0x0000000619197223 */ /* 0x180fe2000000000a */
[----:B------:R-:W-:Y:S01]  /*0790*/  FFMA R13, R13, R6, R10 ;  /* 0x000000060d0d7223 */ /* 0x000fe2000000000a */
[-CC-:B------:R-:W-:Y:S01]  /*07a0*/  FFMA R22, R22, R7.reuse, R11.reuse ;  /* 0x0000000716167223 */ /* 0x180fe2000000000b */
[----:B------:R-:W-:Y:S01]  /*07b0*/  FFMA R20, R20, R7, R11 ;  /* 0x0000000714147223 */ /* 0x000fe2000000000b */
[----:B------:R-:W-:Y:S02]  /*07c0*/  FSETP.GEU.AND P6, PT, R15, RZ, PT ;  /* 0x000000ff0f00720b */ /* 0x000fe40003fce000 */
[----:B------:R-:W-:-:S02]  /*07d0*/  FSETP.GEU.AND P1, PT, R23, RZ, PT ;  /* 0x000000ff1700720b */ /* 0x000fc40003f2e000 */
[----:B------:R-:W-:Y:S02]  /*07e0*/  FSEL R4, R15, RZ, P6 ;  /* 0x000000ff0f047208 */ /* 0x000fe40003000000 */
[----:B------:R-:W-:Y:S02]  /*07f0*/  FSEL R23, R23, RZ, P1 ;  /* 0x000000ff17177208 */ /* 0x000fe40000800000 */
[----:B------:R-:W-:Y:S02]  /*0800*/  FSETP.GEU.AND P2, PT, R12, RZ, PT ;  /* 0x000000ff0c00720b */ /* 0x000fe40003f4e000 */
[----:B------:R-:W-:Y:S02]  /*0810*/  FSETP.GEU.AND P3, PT, R24, RZ, PT ;  /* 0x000000ff1800720b */ /* 0x000fe40003f6e000 */
[----:B------:R-:W-:Y:S02]  /*0820*/  FSETP.GEU.AND P4, PT, R13, RZ, PT ;  /* 0x000000ff0d00720b */ /* 0x000fe40003f8e000 */
[----:B------:R-:W-:-:S02]  /*0830*/  FSETP.GEU.AND P5, PT, R25, RZ, PT ;  /* 0x000000ff1900720b */ /* 0x000fc40003fae000 */
[----:B------:R-:W-:Y:S02]  /*0840*/  FSETP.GEU.AND P6, PT, R20, RZ, PT ;  /* 0x000000ff1400720b */ /* 0x000fe40003fce000 */
[----:B------:R-:W-:Y:S02]  /*0850*/  FSETP.GEU.AND P1, PT, R22, RZ, PT ;  /* 0x000000ff1600720b */ /* 0x000fe40003f2e000 */
[----:B------:R-:W-:Y:S02]  /*0860*/  FSEL R5, R12, RZ, P2 ;  /* 0x000000ff0c057208 */ /* 0x000fe40001000000 */
[----:B------:R-:W-:Y:S02]  /*0870*/  FSEL R24, R24, RZ, P3 ;  /* 0x000000ff18187208 */ /* 0x000fe40001800000 */
[----:B------:R-:W-:Y:S02]  /*0880*/  FSEL R6, R13, RZ, P4 ;  /* 0x000000ff0d067208 */ /* 0x000fe40002000000 */
[----:B------:R-:W-:-:S02]  /*0890*/  FSEL R25, R25, RZ, P5 ;  /* 0x000000ff19197208 */ /* 0x000fc40002800000 */
[----:B------:R-:W-:Y:S02]  /*08a0*/  FSEL R7, R20, RZ, P6 ;  /* 0x000000ff14077208 */ /* 0x000fe40003000000 */
[----:B------:R-:W-:Y:S01]  /*08b0*/  FSEL R22, R22, RZ, P1 ;  /* 0x000000ff16167208 */ /* 0x000fe20000800000 */
[----:B------:R-:W-:Y:S01]  /*08c0*/  FADD R4, R23, R4 ;  /* 0x0000000417047221 */ /* 0x000fe20000000000 */
[----:B------:R-:W-:Y:S01]  /*08d0*/  FADD R5, R24, R5 ;  /* 0x0000000518057221 */ /* 0x000fe20000000000 */
[----:B------:R-:W-:Y:S02]  /*08e0*/  FADD R6, R25, R6 ;  /* 0x0000000619067221 */ /* 0x000fe40000000000 */
[----:B------:R-:W-:Y:S01]  /*08f0*/  FADD R7, R22, R7 ;  /* 0x0000000716077221 */ /* 0x000fe20000000000 */
[----:B------:R-:W-:Y:S02]  /*0900*/  FSEL R4, R4, RZ, !P0 ;  /* 0x000000ff04047208 */ /* 0x000fe40004000000 */
[----:B------:R-:W-:-:S02]  /*0910*/  FSEL R5, R5, RZ, !P0 ;  /* 0x000000ff05057208 */ /* 0x000fc40004000000 */
[----:B------:R-:W-:Y:S02]  /*0920*/  FSEL R6, R6, RZ, !P0 ;  /* 0x000000ff06067208 */ /* 0x000fe40004000000 */
[----:B------:R-:W-:Y:S01]  /*0930*/  FSEL R7, R7, RZ, !P0 ;  /* 0x000000ff07077208 */ /* 0x000fe20004000000 */
[----:B------:R-:W1:Y:S04]  /*0940*/  SHFL.BFLY PT, R9, R4, 0x10, 0x1f ;  /* 0x0e001f0004097f89 */ /* 0x000e6800000e0000 */
[----:B------:R-:W2:Y:S04]  /*0950*/  SHFL.BFLY PT, R8, R5, 0x10, 0x1f ;  /* 0x0e001f0005087f89 */ /* 0x000ea800000e0000 */
[----:B------:R-:W3:Y:S04]  /*0960*/  SHFL.BFLY PT, R11, R6, 0x10, 0x1f ;  /* 0x0e001f00060b7f89 */ /* 0x000ee800000e0000 */
[----:B------:R-:W4:Y:S01]  /*0970*/  SHFL.BFLY PT, R14, R7, 0x10, 0x1f ;  /* 0x0e001f00070e7f89 */ /* 0x000f2200000e0000 */
[----:B-1----:R-:W-:Y:S01]  /*0980*/  FADD R9, R4, R9 ;  /* 0x0000000904097221 */ /* 0x002fe20000000000 */
[----:B--2---:R-:W-:Y:S01]  /*0990*/  FADD R10, R5, R8 ;  /* 0x00000008050a7221 */ /* 0x004fe20000000000 */
[----:B---3--:R-:W-:Y:S01]  /*09a0*/  FADD R12, R6, R11 ;  /* 0x0000000b060c7221 */ /* 0x008fe20000000000 */
[----:B----4-:R-:W-:-:S02]  /*09b0*/  FADD R14, R7, R14 ;  /* 0x0000000e070e7221 */ /* 0x010fc40000000000 */
[----:B------:R-:W1:Y:S04]  /*09c0*/  SHFL.BFLY PT, R8, R9, 0x8, 0x1f ;  /* 0x0d001f0009087f89 */ /* 0x000e6800000e0000 */
[----:B------:R-:W2:Y:S04]  /*09d0*/  SHFL.BFLY PT, R11, R10, 0x8, 0x1f ;  /* 0x0d001f000a0b7f89 */ /* 0x000ea800000e0000 */
[----:B------:R-:W3:Y:S04]  /*09e0*/  SHFL.BFLY PT, R13, R12, 0x8, 0x1f ;  /* 0x0d001f000c0d7f89 */ /* 0x000ee800000e0000 */
[----:B------:R-:W4:Y:S01]  /*09f0*/  SHFL.BFLY PT, R15, R14, 0x8, 0x1f ;  /* 0x0d001f000e0f7f89 */ /* 0x000f2200000e0000 */
[----:B------:R-:W-:-:S02]  /*0a00*/  SHF.R.U32.HI R4, RZ, 0x5, R21 ;  /* 0x00000005ff047819 */ /* 0x000fc40000011615 */
[----:B------:R-:W-:Y:S02]  /*0a10*/  LOP3.LUT P0, RZ, R21, 0x18, RZ, 0xc0, !PT ;  /* 0x0000001815ff7812 */ /* 0x000fe4000780c0ff */
[----:B------:R-:W-:Y:S02]  /*0a20*/  SGXT.U32 R4, R4, 0x3 ;  /* 0x000000030404781a */ /* 0x000fe40000000000 */
[----:B------:R-:W-:-:S03]  /*0a30*/  SHF.L.U32 R5, R3, 0x5, RZ ;  /* 0x0000000503057819 */ /* 0x000fc600000006ff */
[----:B------:R-:W-:Y:S02]  /*0a40*/  IMAD.SHL.U32 R6, R4, 0x4, RZ ;  /* 0x0000000404067824 */ /* 0x000fe400078e00ff */
[----:B-1----:R-:W-:-:S03]  /*0a50*/  FADD R9, R9, R8 ;  /* 0x0000000809097221 */ /* 0x002fc60000000000 */
[----:B------:R-:W-:Y:S01]  /*0a60*/  LOP3.LUT R6, R5, R6, RZ, 0xfc, !PT ;  /* 0x0000000605067212 */ /* 0x000fe200078efcff */
[----:B--2---:R-:W-:Y:S01]  /*0a70*/  FADD R11, R10, R11 ;  /* 0x0000000b0a0b7221 */ /* 0x004fe20000000000 */
[----:B---3--:R-:W-:Y:S01]  /*0a80*/  FADD R13, R12, R13 ;  /* 0x0000000d0c0d7221 */ /* 0x008fe20000000000 */
[----:B----4-:R-:W-:Y:S02]  /*0a90*/  FADD R15, R14, R15 ;  /* 0x0000000f0e0f7221 */ /* 0x010fe40000000000 */
[----:B------:R-:W-:Y:S04]  /*0aa0*/  @!P0 STS [R6+UR4], R9 ;  /* 0x0000000906008988 */ /* 0x000fe80008000804 */
[----:B------:R-:W-:Y:S04]  /*0ab0*/  @!P0 STS [R6+UR4+0x20], R11 ;  /* 0x0000200b06008988 */ /* 0x000fe80008000804 */
[----:B------:R-:W-:Y:S04]  /*0ac0*/  @!P0 STS [R6+UR4+0x40], R13 ;  /* 0x0000400d06008988 */ /* 0x000fe80008000804 */
[----:B------:R-:W-:Y:S01]  /*0ad0*/  @!P0 STS [R6+UR4+0x60], R15 ;  /* 0x0000600f06008988 */ /* 0x000fe20008000804 */
[----:B------:R-:W-:Y:S01]  /*0ae0*/  BAR.SYNC.DEFER_BLOCKING 0x0 ;  /* 0x0000000000007b1d */ /* 0x000fe20000010000 */
[C---:B------:R-:W-:Y:S01]  /*0af0*/  ISETP.GE.AND P1, PT, R21.reuse, 0x100, PT ;  /* 0x000001001500780c */ /* 0x040fe20003f26270 */
[----:B------:R-:W-:-:S12]  /*0b00*/  IMAD.SHL.U32 R14, R21, 0x4, RZ ;  /* 0x00000004150e7824 */ /* 0x000fd800078e00ff */
[----:B------:R-:W1:Y:S04]  /*0b10*/  @!P1 LDS R2, [R14+UR4] ;  /* 0x000000040e029984 */ /* 0x000e680008000800 */
[----:B-1----:R-:W1:Y:S02]  /*0b20*/  SHFL.BFLY PT, R7, R2, 0x4, 0x1f ;  /* 0x0c801f0002077f89 */ /* 0x002e6400000e0000 */
[----:B-1----:R-:W-:-:S05]  /*0b30*/  FADD R7, R2, R7 ;  /* 0x0000000702077221 */ /* 0x002fca0000000000 */
[----:B------:R-:W1:Y:S01]  /*0b40*/  SHFL.BFLY PT, R8, R7, 0x2, 0x1f ;  /* 0x0c401f0007087f89 */ /* 0x000e6200000e0000 */
[----:B------:R-:W-:Y:S01]  /*0b50*/  LOP3.LUT P0, RZ, R21, 0x7, RZ, 0xc0, !PT ;  /* 0x0000000715ff7812 */ /* 0x000fe2000780c0ff */
[----:B-1----:R-:W-:-:S05]  /*0b60*/  FADD R12, R7, R8 ;  /* 0x00000008070c7221 */ /* 0x002fca0000000000 */
[----:B------:R-:W1:Y:S01]  /*0b70*/  SHFL.BFLY PT, R9, R12, 0x1, 0x1f ;  /* 0x0c201f000c097f89 */ /* 0x000e6200000e0000 */
[----:B------:R-:W-:Y:S01]  /*0b80*/  ISETP.LT.AND P0, PT, R21, 0x100, !P0 ;  /* 0x000001001500780c */ /* 0x000fe20004701270 */
[----:B-1----:R-:W-:-:S12]  /*0b90*/  FADD R13, R12, R9 ;  /* 0x000000090c0d7221 */ /* 0x002fd80000000000 */
[----:B------:R-:W-:Y:S01]  /*0ba0*/  @P0 STS [R14+UR4], R13 ;  /* 0x0000000d0e000988 */ /* 0x000fe20008000804 */
[----:B------:R-:W-:Y:S06]  /*0bb0*/  BAR.SYNC.DEFER_BLOCKING 0x0 ;  /* 0x0000000000007b1d */ /* 0x000fec0000010000 */
[----:B------:R-:W1:Y:S01]  /*0bc0*/  S2R R6, SR_TID.X ;  /* 0x0000000000067919 */ /* 0x000e620000002100 */
[----:B------:R-:W-:Y:S04]  /*0bd0*/  LDS R8, [R5+UR4] ;  /* 0x0000000405087984 */ /* 0x000fe80008000800 */
[----:B------:R-:W-:Y:S04]  /*0be0*/  LDS R9, [R5+UR4+0x20] ;  /* 0x0000200405097984 */ /* 0x000fe80008000800 */
[----:B------:R-:W-:Y:S04]  /*0bf0*/  LDS R10, [R5+UR4+0x40] ;  /* 0x00004004050a7984 */ /* 0x000fe80008000800 */
[----:B------:R-:W2:Y:S01]  /*0c00*/  LDS R11, [R5+UR4+0x60] ;  /* 0x00006004050b7984 */ /* 0x000ea20008000800 */
[----:B------:R-:W-:-:S02]  /*0c10*/  IADD3 R2, R5, UR4, RZ ;  /* 0x0000000405027c10 */ /* 0x000fc4000fffe0ff */
[----:B-1----:R-:W-:-:S03]  /*0c20*/  LOP3.LUT R7, R6, 0x1f, RZ, 0xc0, !PT ;  /* 0x0000001f06077812 */ /* 0x002fc600078ec0ff */
[----:B------:R-:W-:Y:S01]  /*0c30*/  IMAD R6, R3, -0x1c, R2 ;  /* 0xffffffe403067824 */ /* 0x000fe200078e0202 */
[----:B------:R-:W-:Y:S01]  /*0c40*/  BAR.SYNC.DEFER_BLOCKING 0x0 ;  /* 0x0000000000007b1d */ /* 0x000fe20000010000 */
[----:B------:R-:W-:Y:S02]  /*0c50*/  LEA R7, R7, UR4, 0x2 ;  /* 0x0000000407077c11 */ /* 0x000fe4000f8e10ff */
[----:B------:R-:W-:-:S05]  /*0c60*/  LOP3.LUT R21, R0, 0x1f, R21, 0xf8, !PT ;  /* 0x0000001f00157812 */ /* 0x000fca00078ef815 */
[----:B------:R-:W1:Y:S01]  /*0c70*/  LDC.64 R2, c[0x0][0x210] ;  /* 0x00008400ff027b82 */ /* 0x000e620000000a00 */
[----:B--2---:R2:W-:Y:S07]  /*0c80*/  STS.128 [R6], R8 ;  /* 0x0000000806007388 */ /* 0x0045ee0000000c00 */
[----:B------:R-:W-:Y:S01]  /*0c90*/  BAR.SYNC.DEFER_BLOCKING 0x0 ;  /* 0x0000000000007b1d */ /* 0x000fe20000010000 */
[----:B------:R-:W-:-:S04]  /*0ca0*/  ISETP.GE.AND P0, PT, R21, 0x200, PT ;  /* 0x000002001500780c */ /* 0x000fc80003f06270 */
[----:B------:R-:W-:Y:S01]  /*0cb0*/  ISETP.EQ.AND P0, PT, R4, RZ, !P0 ;  /* 0x000000ff0400720c */ /* 0x000fe20004702270 */
[----:B------:R-:W3:Y:S01]  /*0cc0*/  LDS R7, [R7] ;  /* 0x0000000007077984 */ /* 0x000ee20000000800 */
[----:B-1----:R-:W-:Y:S01]  /*0cd0*/  IMAD.WIDE R2, R21, 0x4, R2 ;  /* 0x0000000415027825 */ /* 0x002fe200078e0202 */
[----:B------:R-:W-:Y:S10]  /*0ce0*/  BAR.SYNC.DEFER_BLOCKING 0x0 ;  /* 0x0000000000007b1d */ /* 0x000ff40000010000 */
[----:B--2---:R-:W-:Y:S05]  /*0cf0*/  @!P0 EXIT ;  /* 0x000000000000894d */ /* 0x004fea0003800000 */
[----:B---3--:R-:W-:-:S05]  /*0d00*/  FMUL R7, R7, 0.015625 ;  /* 0x3c80000007077820 */ /* 0x008fca0000400000 */
[----:B------:R-:W-:Y:S01]  /*0d10*/  STG.E desc[UR6][R2.64], R7 ;  /* 0x0000000702007986 */ /* 0x000fe2000c101906 */
[----:B------:R-:W-:Y:S05]  /*0d20*/  EXIT ;  /* 0x000000000000794d */ /* 0x000fea0003800000 */
.L_x_0:
[----:B------:R-:W-:-:S00]  /*0d30*/  BRA `(.L_x_0) ;  /* 0xfffffffc00fc7947 */ /* 0x000fc0000383ffff */
[----:B------:R-:W-:-:S00]  /*0d40*/  NOP ;  /* 0x0000000000007918 */ /* 0x000fc00000000000 */
        /* <DEDUP_REMOVED lines=11> */
.L_x_1:


//--------------------- .nv.global.init           --------------------------
	.section	.nv.global.init,"aw",@progbits
.nv.global.init:
	.type		_$_str,@object
	.size		_$_str,(_$_str_$_2 - _$_str)
_$_str:
        /*0000*/ 	.byte	0x5f, 0x5f, 0x43, 0x55, 0x44, 0x41, 0x5f, 0x46, 0x54, 0x5a, 0x00
	.type		_$_str_$_2,@object
	.size		_$_str_$_2,(.L_1 - _$_str_$_2)
_$_str_$_2:
        /*000b*/ 	.byte	0x5f, 0x5f, 0x43, 0x55, 0x44, 0x41, 0x5f, 0x50, 0x52, 0x45, 0x43, 0x5f, 0x53, 0x51, 0x52, 0x54
        /*001b*/ 	.byte	0x00
.L_1:


//--------------------- .nv.shared.triton_per_fused__native_batch_norm_legit_no_training_mean_relu_11 --------------------------
	.section	.nv.shared.triton_per_fused__native_batch_norm_legit_no_training_mean_relu_11,"aw",@nobits
	.sectionflags	@""
	.align	16
	.zero		1024


//--------------------- .nv.constant0.triton_per_fused__native_batch_norm_legit_no_training_mean_relu_11 --------------------------
	.section	.nv.constant0.triton_per_fused__native_batch_norm_legit_no_training_mean_relu_11,"a",@progbits
	.sectionflags	@""
	.align	4
.nv.constant0.triton_per_fused__native_batch_norm_legit_no_training_mean_relu_11:
	.zero		584
